	.headerflags	@"EF_CUDA_TEXMODE_UNIFIED EF_CUDA_64BIT_ADDRESS EF_CUDA_ACCELERATORS EF_CUDA_SM90 EF_CUDA_VIRTUAL_SM(EF_CUDA_SM90)"
	.elftype	@"ET_EXEC"


//--------------------- .nv.info                  --------------------------
	.section	.nv.info,"",@"SHT_CUDA_INFO"
	.align	4


	//----- nvinfo : EIATTR_REGCOUNT
	.align		4
        /*0000*/ 	.byte	0x04, 0x2f
        /*0002*/ 	.short	(.L_1 - .L_0)
	.align		4
.L_0:
        /*0004*/ 	.word	index@(triton_poi_fused_convolution_1)
        /*0008*/ 	.word	0x00000020


	//----- nvinfo : EIATTR_MIN_STACK_SIZE
	.align		4
.L_1:
        /*000c*/ 	.byte	0x04, 0x12
        /*000e*/ 	.short	(.L_3 - .L_2)
	.align		4
.L_2:
        /*0010*/ 	.word	index@(triton_poi_fused_convolution_1)
        /*0014*/ 	.word	0x00000000


	//----- nvinfo : EIATTR_FRAME_SIZE
	.align		4
.L_3:
        /*0018*/ 	.byte	0x04, 0x11
        /*001a*/ 	.short	(.L_5 - .L_4)
	.align		4
.L_4:
        /*001c*/ 	.word	index@(triton_poi_fused_convolution_1)
        /*0020*/ 	.word	0x00000000


	//----- nvinfo : EIATTR_MIN_STACK_SIZE
	.align		4
.L_5:
        /*0024*/ 	.byte	0x04, 0x12
        /*0026*/ 	.short	(.L_7 - .L_6)
	.align		4
.L_6:
        /*0028*/ 	.word	index@(triton_poi_fused_convolution_1)
        /*002c*/ 	.word	0x00000000
.L_7:


//--------------------- .nv.info.triton_poi_fused_convolution_1 --------------------------
	.section	.nv.info.triton_poi_fused_convolution_1,"",@"SHT_CUDA_INFO"
	.sectionflags	@""
	.align	4


	//----- nvinfo : EIATTR_CUDA_API_VERSION
	.align		4
        /*0000*/ 	.byte	0x04, 0x37
        /*0002*/ 	.short	(.L_9 - .L_8)
.L_8:
        /*0004*/ 	.word	0x0000007c


	//----- nvinfo : EIATTR_KPARAM_INFO
	.align		4
.L_9:
        /*0008*/ 	.byte	0x04, 0x17
        /*000a*/ 	.short	(.L_11 - .L_10)
.L_10:
        /*000c*/ 	.word	0x00000000
        /*0010*/ 	.short	0x0004
        /*0012*/ 	.short	0x001c
        /*0014*/ 	.byte	0x00, 0xf0, 0x11, 0x00


	//----- nvinfo : EIATTR_KPARAM_INFO
	.align		4
.L_11:
        /*0018*/ 	.byte	0x04, 0x17
        /*001a*/ 	.short	(.L_13 - .L_12)
.L_12:
        /*001c*/ 	.word	0x00000000
        /*0020*/ 	.short	0x0003
        /*0022*/ 	.short	0x0018
        /*0024*/ 	.byte	0x00, 0xf0, 0x11, 0x00


	//----- nvinfo : EIATTR_KPARAM_INFO
	.align		4
.L_13:
        /*0028*/ 	.byte	0x04, 0x17
        /*002a*/ 	.short	(.L_15 - .L_14)
.L_14:
        /*002c*/ 	.word	0x00000000
        /*0030*/ 	.short	0x0002
        /*0032*/ 	.short	0x0010
        /*0034*/ 	.byte	0x00, 0xf4, 0x21, 0x00


	//----- nvinfo : EIATTR_KPARAM_INFO
	.align		4
.L_15:
        /*0038*/ 	.byte	0x04, 0x17
        /*003a*/ 	.short	(.L_17 - .L_16)
.L_16:
        /*003c*/ 	.word	0x00000000
        /*0040*/ 	.short	0x0001
        /*0042*/ 	.short	0x0008
        /*0044*/ 	.byte	0x00, 0xf4, 0x21, 0x00


	//----- nvinfo : EIATTR_KPARAM_INFO
	.align		4
.L_17:
        /*0048*/ 	.byte	0x04, 0x17
        /*004a*/ 	.short	(.L_19 - .L_18)
.L_18:
        /*004c*/ 	.word	0x00000000
        /*0050*/ 	.short	0x0000
        /*0052*/ 	.short	0x0000
        /*0054*/ 	.byte	0x00, 0xf4, 0x21, 0x00


	//----- nvinfo : EIATTR_SPARSE_MMA_MASK
	.align		4
.L_19:
        /*0058*/ 	.byte	0x03, 0x50
        /*005a*/ 	.short	0x0000


	//----- nvinfo : EIATTR_MAXREG_COUNT
	.align		4
        /*005c*/ 	.byte	0x03, 0x1b
        /*005e*/ 	.short	0x00ff


	//----- nvinfo : EIATTR_EXIT_INSTR_OFFSETS
	.align		4
        /*0060*/ 	.byte	0x04, 0x1c
        /*0062*/ 	.short	(.L_21 - .L_20)


	//   ....[0]....
.L_20:
        /*0064*/ 	.word	0x00000af0


	//   ....[1]....
        /*0068*/ 	.word	0x00000b10


	//----- nvinfo : EIATTR_REQNTID
	.align		4
.L_21:
        /*006c*/ 	.byte	0x04, 0x10
        /*006e*/ 	.short	(.L_23 - .L_22)
.L_22:
        /*0070*/ 	.word	0x00000080
        /*0074*/ 	.word	0x00000001
        /*0078*/ 	.word	0x00000001


	//----- nvinfo : EIATTR_CBANK_PARAM_SIZE
	.align		4
.L_23:
        /*007c*/ 	.byte	0x03, 0x19
        /*007e*/ 	.short	0x0020


	//----- nvinfo : EIATTR_PARAM_CBANK
	.align		4
        /*0080*/ 	.byte	0x04, 0x0a
        /*0082*/ 	.short	(.L_25 - .L_24)
	.align		4
.L_24:
        /*0084*/ 	.word	index@(.nv.constant0.triton_poi_fused_convolution_1)
        /*0088*/ 	.short	0x0210
        /*008a*/ 	.short	0x0020


	//----- nvinfo : EIATTR_SW_WAR
	.align		4
.L_25:
        /*008c*/ 	.byte	0x04, 0x36
        /*008e*/ 	.short	(.L_27 - .L_26)
.L_26:
        /*0090*/ 	.word	0x00000008
.L_27:


//--------------------- .nv.callgraph             --------------------------
	.section	.nv.callgraph,"",@"SHT_CUDA_CALLGRAPH"
	.align	4
	.sectionentsize	8
	.align		4
        /*0000*/ 	.word	0x00000000
	.align		4
        /*0004*/ 	.word	0xffffffff
	.align		4
        /*0008*/ 	.word	0x00000000
	.align		4
        /*000c*/ 	.word	0xfffffffe
	.align		4
        /*0010*/ 	.word	0x00000000
	.align		4
        /*0014*/ 	.word	0xfffffffd
	.align		4
        /*0018*/ 	.word	0x00000000
	.align		4
        /*001c*/ 	.word	0xfffffffc


//--------------------- .text.triton_poi_fused_convolution_1 --------------------------
	.section	.text.triton_poi_fused_convolution_1,"ax",@progbits
	.sectionflags	@"SHF_BARRIERS=1"
	.align	128
        .global         triton_poi_fused_convolution_1
        .type           triton_poi_fused_convolution_1,@function
        .size           triton_poi_fused_convolution_1,(.L_x_1 - triton_poi_fused_convolution_1)
        .other          triton_poi_fused_convolution_1,@"STO_CUDA_ENTRY STV_DEFAULT"
triton_poi_fused_convolution_1:
.text.triton_poi_fused_convolution_1:
[----:B------:R-:W0:Y:S01]  /*0000*/  LDC R1, c[0x0][0x28] ;  /* 0x00000a00ff017b82 */ /* 0x000e220000000800 */
[----:B------:R-:W1:Y:S07]  /*0010*/  S2R R18, SR_CTAID.Y ;  /* 0x0000000000127919 */ /* 0x000e6e0000002600 */
[----:B------:R-:W2:Y:S01]  /*0020*/  LDC.64 R2, c[0x0][0x210] ;  /* 0x00008400ff027b82 */ /* 0x000ea20000000a00 */
[----:B------:R-:W-:Y:S01]  /*0030*/  CS2R R12, SRZ ;  /* 0x00000000000c7805 */ /* 0x000fe2000001ff00 */
[----:B------:R-:W-:Y:S01]  /*0040*/  ULDC.64 UR6, c[0x0][0x208] ;  /* 0x0000820000067ab9 */ /* 0x000fe20000000a00 */
[----:B------:R-:W3:Y:S01]  /*0050*/  S2R R29, SR_TID.X ;  /* 0x00000000001d7919 */ /* 0x000ee20000002100 */
[----:B------:R-:W-:Y:S01]  /*0060*/  IMAD.MOV.U32 R6, RZ, RZ, RZ ;  /* 0x000000ffff067224 */ /* 0x000fe200078e00ff */
[----:B------:R-:W4:Y:S01]  /*0070*/  S2R R20, SR_CTAID.X ;  /* 0x0000000000147919 */ /* 0x000f220000002500 */
[----:B-1----:R-:W-:Y:S01]  /*0080*/  IMAD.SHL.U32 R18, R18, 0x20, RZ ;  /* 0x0000002012127824 */ /* 0x002fe200078e00ff */
[----:B---3--:R-:W-:-:S04]  /*0090*/  SHF.R.U32.HI R7, RZ, 0x5, R29 ;  /* 0x00000005ff077819 */ /* 0x008fc8000001161d */
[----:B------:R-:W-:Y:S01]  /*00a0*/  LOP3.LUT R14, R18, 0x1f, R29, 0xf8, !PT ;  /* 0x0000001f120e7812 */ /* 0x000fe200078ef81d */
[----:B----4-:R-:W-:Y:S01]  /*00b0*/  IMAD.SHL.U32 R20, R20, 0x20, RZ ;  /* 0x0000002014147824 */ /* 0x010fe200078e00ff */
[----:B------:R-:W-:Y:S02]  /*00c0*/  SGXT.U32 R7, R7, 0x2 ;  /* 0x000000020707781a */ /* 0x000fe40000000000 */
[----:B------:R-:W-:Y:S02]  /*00d0*/  ISETP.GE.AND P0, PT, R14, 0x31, PT ;  /* 0x000000310e00780c */ /* 0x000fe40003f06270 */
[----:B------:R-:W-:-:S04]  /*00e0*/  LOP3.LUT R5, R20, R7, RZ, 0xfc, !PT ;  /* 0x0000000714057212 */ /* 0x000fc800078efcff */
[C---:B------:R-:W-:Y:S01]  /*00f0*/  ISETP.LT.AND P1, PT, R5.reuse, 0x31, !P0 ;  /* 0x000000310500780c */ /* 0x040fe20004721270 */
[----:B------:R-:W-:Y:S01]  /*0100*/  IMAD R5, R5, 0x31, R14 ;  /* 0x0000003105057824 */ /* 0x000fe200078e020e */
[----:B------:R-:W-:-:S03]  /*0110*/  LOP3.LUT R9, R20, 0x4, R7, 0xfe, !PT ;  /* 0x0000000414097812 */ /* 0x000fc600078efe07 */
[----:B--2---:R-:W-:Y:S01]  /*0120*/  IMAD.WIDE R4, R5, 0x4, R2 ;  /* 0x0000000405047825 */ /* 0x004fe200078e0202 */
[C---:B------:R-:W-:Y:S02]  /*0130*/  ISETP.LT.AND P6, PT, R9.reuse, 0x31, !P0 ;  /* 0x000000310900780c */ /* 0x040fe400047c1270 */
[----:B------:R-:W-:Y:S02]  /*0140*/  LOP3.LUT R11, R20, 0x8, R7, 0xfe, !PT ;  /* 0x00000008140b7812 */ /* 0x000fe400078efe07 */
[----:B------:R-:W-:Y:S02]  /*0150*/  LOP3.LUT R17, R20, 0xc, R7, 0xfe, !PT ;  /* 0x0000000c14117812 */ /* 0x000fe400078efe07 */
[----:B------:R-:W-:Y:S02]  /*0160*/  LOP3.LUT R19, R20, 0x10, R7, 0xfe, !PT ;  /* 0x0000001014137812 */ /* 0x000fe400078efe07 */
[----:B------:R-:W-:Y:S02]  /*0170*/  LOP3.LUT R21, R20, 0x14, R7, 0xfe, !PT ;  /* 0x0000001414157812 */ /* 0x000fe400078efe07 */
[----:B------:R-:W-:Y:S01]  /*0180*/  LOP3.LUT R23, R20, 0x18, R7, 0xfe, !PT ;  /* 0x0000001814177812 */ /* 0x000fe200078efe07 */
[--C-:B------:R-:W-:Y:S01]  /*0190*/  IMAD R9, R9, 0x31, R14.reuse ;  /* 0x0000003109097824 */ /* 0x100fe200078e020e */
[----:B------:R-:W-:Y:S01]  /*01a0*/  LOP3.LUT R15, R20, 0x1c, R7, 0xfe, !PT ;  /* 0x0000001c140f7812 */ /* 0x000fe200078efe07 */
[----:B------:R1:W2:Y:S01]  /*01b0*/  @P1 LDG.E R13, desc[UR6][R4.64] ;  /* 0x00000006040d1981 */ /* 0x0002a2000c1e1900 */
[C---:B------:R-:W-:Y:S01]  /*01c0*/  ISETP.LT.AND P5, PT, R11.reuse, 0x31, !P0 ;  /* 0x000000310b00780c */ /* 0x040fe200047a1270 */
[--C-:B------:R-:W-:Y:S01]  /*01d0*/  IMAD R11, R11, 0x31, R14.reuse ;  /* 0x000000310b0b7824 */ /* 0x100fe200078e020e */
[C---:B------:R-:W-:Y:S01]  /*01e0*/  ISETP.LT.AND P4, PT, R17.reuse, 0x31, !P0 ;  /* 0x000000311100780c */ /* 0x040fe20004781270 */
[--C-:B------:R-:W-:Y:S01]  /*01f0*/  IMAD R25, R17, 0x31, R14.reuse ;  /* 0x0000003111197824 */ /* 0x100fe200078e020e */
[C---:B------:R-:W-:Y:S01]  /*0200*/  ISETP.LT.AND P3, PT, R19.reuse, 0x31, !P0 ;  /* 0x000000311300780c */ /* 0x040fe20004761270 */
[--C-:B------:R-:W-:Y:S01]  /*0210*/  IMAD R27, R19, 0x31, R14.reuse ;  /* 0x00000031131b7824 */ /* 0x100fe200078e020e */
[C---:B------:R-:W-:Y:S01]  /*0220*/  ISETP.LT.AND P2, PT, R21.reuse, 0x31, !P0 ;  /* 0x000000311500780c */ /* 0x040fe20004741270 */
[----:B------:R-:W-:Y:S01]  /*0230*/  IMAD R17, R21, 0x31, R14 ;  /* 0x0000003115117824 */ /* 0x000fe200078e020e */
[----:B------:R-:W-:Y:S01]  /*0240*/  ISETP.LT.AND P1, PT, R23, 0x31, !P0 ;  /* 0x000000311700780c */ /* 0x000fe20004721270 */
[----:B-1----:R-:W-:Y:S01]  /*0250*/  IMAD.WIDE R4, R9, 0x4, R2 ;  /* 0x0000000409047825 */ /* 0x002fe200078e0202 */
[----:B------:R-:W-:-:S03]  /*0260*/  ISETP.LT.AND P0, PT, R15, 0x31, !P0 ;  /* 0x000000310f00780c */ /* 0x000fc60004701270 */
[--C-:B------:R-:W-:Y:S01]  /*0270*/  IMAD R23, R23, 0x31, R14.reuse ;  /* 0x0000003117177824 */ /* 0x100fe200078e020e */
[----:B------:R1:W3:Y:S01]  /*0280*/  @P6 LDG.E R12, desc[UR6][R4.64] ;  /* 0x00000006040c6981 */ /* 0x0002e2000c1e1900 */
[----:B------:R-:W-:Y:S02]  /*0290*/  IMAD R19, R15, 0x31, R14 ;  /* 0x000000310f137824 */ /* 0x000fe400078e020e */
[----:B------:R-:W-:-:S04]  /*02a0*/  IMAD.WIDE R8, R11, 0x4, R2 ;  /* 0x000000040b087825 */ /* 0x000fc800078e0202 */
[--C-:B------:R-:W-:Y:S01]  /*02b0*/  IMAD.WIDE R10, R25, 0x4, R2.reuse ;  /* 0x00000004190a7825 */ /* 0x100fe200078e0202 */
[----:B------:R-:W-:Y:S01]  /*02c0*/  CS2R R24, SRZ ;  /* 0x0000000000187805 */ /* 0x000fe2000001ff00 */
[----:B------:R4:W5:Y:S02]  /*02d0*/  @P5 LDG.E R6, desc[UR6][R8.64] ;  /* 0x0000000608065981 */ /* 0x000964000c1e1900 */
[----:B------:R-:W-:Y:S02]  /*02e0*/  IMAD.MOV.U32 R0, RZ, RZ, RZ ;  /* 0x000000ffff007224 */ /* 0x000fe400078e00ff */
[----:B------:R-:W-:Y:S02]  /*02f0*/  IMAD.MOV.U32 R21, RZ, RZ, RZ ;  /* 0x000000ffff157224 */ /* 0x000fe400078e00ff */
[--C-:B------:R-:W-:Y:S02]  /*0300*/  IMAD.WIDE R14, R27, 0x4, R2.reuse ;  /* 0x000000041b0e7825 */ /* 0x100fe400078e0202 */
[----:B------:R-:W5:Y:S02]  /*0310*/  @P4 LDG.E R0, desc[UR6][R10.64] ;  /* 0x000000060a004981 */ /* 0x000f64000c1e1900 */
[----:B------:R-:W-:-:S02]  /*0320*/  IMAD.WIDE R16, R17, 0x4, R2 ;  /* 0x0000000411107825 */ /* 0x000fc400078e0202 */
[----:B------:R-:W5:Y:S02]  /*0330*/  @P3 LDG.E R21, desc[UR6][R14.64] ;  /* 0x000000060e153981 */ /* 0x000f64000c1e1900 */
[--C-:B------:R-:W-:Y:S02]  /*0340*/  IMAD.WIDE R22, R23, 0x4, R2.reuse ;  /* 0x0000000417167825 */ /* 0x100fe400078e0202 */
[----:B------:R4:W5:Y:S02]  /*0350*/  @P2 LDG.E R24, desc[UR6][R16.64] ;  /* 0x0000000610182981 */ /* 0x000964000c1e1900 */
[----:B-1----:R-:W-:Y:S02]  /*0360*/  IMAD.MOV.U32 R4, RZ, RZ, RZ ;  /* 0x000000ffff047224 */ /* 0x002fe400078e00ff */
[----:B------:R-:W-:Y:S01]  /*0370*/  IMAD.WIDE R2, R19, 0x4, R2 ;  /* 0x0000000413027825 */ /* 0x000fe200078e0202 */
[----:B------:R-:W5:Y:S04]  /*0380*/  @P1 LDG.E R25, desc[UR6][R22.64] ;  /* 0x0000000616191981 */ /* 0x000f68000c1e1900 */
[----:B------:R1:W5:Y:S01]  /*0390*/  @P0 LDG.E R4, desc[UR6][R2.64] ;  /* 0x0000000602040981 */ /* 0x000362000c1e1900 */
[----:B------:R-:W1:Y:S01]  /*03a0*/  S2UR UR5, SR_CgaCtaId ;  /* 0x00000000000579c3 */ /* 0x000e620000008800 */
[----:B------:R-:W1:Y:S01]  /*03b0*/  S2R R5, SR_TID.X ;  /* 0x0000000000057919 */ /* 0x000e620000002100 */
[----:B----4-:R-:W4:Y:S01]  /*03c0*/  S2R R9, SR_TID.X ;  /* 0x0000000000097919 */ /* 0x010f220000002100 */
[----:B------:R-:W-:Y:S01]  /*03d0*/  UMOV UR4, 0x400 ;  /* 0x0000040000047882 */ /* 0x000fe20000000000 */
[----:B------:R-:W-:-:S04]  /*03e0*/  LOP3.LUT R29, R20, 0x1f, R29, 0xf8, !PT ;  /* 0x0000001f141d7812 */ /* 0x000fc800078ef81d */
[----:B0-----:R-:W0:Y:S01]  /*03f0*/  LDC.64 R16, c[0x0][0x218] ;  /* 0x00008600ff107b82 */ /* 0x001e220000000a00 */
[----:B-1----:R-:W-:Y:S01]  /*0400*/  SHF.R.U32.HI R10, RZ, 0x5, R5 ;  /* 0x00000005ff0a7819 */ /* 0x002fe20000011605 */
[----:B------:R-:W-:-:S03]  /*0410*/  IMAD.SHL.U32 R5, R5, 0x20, RZ ;  /* 0x0000002005057824 */ /* 0x000fc600078e00ff */
[----:B------:R-:W-:Y:S02]  /*0420*/  SGXT.U32 R10, R10, 0x2 ;  /* 0x000000020a0a781a */ /* 0x000fe40000000000 */
[----:B------:R-:W-:Y:S02]  /*0430*/  SHF.R.U32.HI R8, RZ, 0x5, R5 ;  /* 0x00000005ff087819 */ /* 0x000fe40000011605 */
[----:B------:R-:W-:Y:S02]  /*0440*/  LOP3.LUT R5, R10, 0x3e0, R5, 0xf8, !PT ;  /* 0x000003e00a057812 */ /* 0x000fe400078ef805 */
[----:B------:R-:W-:Y:S01]  /*0450*/  SGXT.U32 R8, R8, 0x5 ;  /* 0x000000050808781a */ /* 0x000fe20000000000 */
[----:B------:R-:W-:-:S04]  /*0460*/  UPRMT UR4, UR5, 0x654, UR4 ;  /* 0x0000065405047896 */ /* 0x000fc80008000004 */
[----:B------:R-:W-:-:S05]  /*0470*/  IMAD.IADD R5, R5, 0x1, R8 ;  /* 0x0000000105057824 */ /* 0x000fca00078e0208 */
[----:B------:R-:W-:Y:S02]  /*0480*/  LEA R5, R5, UR4, 0x2 ;  /* 0x0000000405057c11 */ /* 0x000fe4000f8e10ff */
[----:B----4-:R-:W-:-:S04]  /*0490*/  LOP3.LUT R2, R9, 0x7f, RZ, 0xc0, !PT ;  /* 0x0000007f09027812 */ /* 0x010fc800078ec0ff */
[----:B------:R-:W-:Y:S01]  /*04a0*/  LOP3.LUT R9, R2, 0x80, RZ, 0xfc, !PT ;  /* 0x0000008002097812 */ /* 0x000fe200078efcff */
[----:B------:R-:W-:-:S03]  /*04b0*/  IMAD.IADD R3, R10, 0x1, R2 ;  /* 0x000000010a037824 */ /* 0x000fc600078e0202 */
[-C--:B------:R-:W-:Y:S02]  /*04c0*/  LEA.HI R9, R9, R2.reuse, RZ, 0x1b ;  /* 0x0000000209097211 */ /* 0x080fe400078fd8ff */
[----:B------:R-:W-:Y:S02]  /*04d0*/  LEA R3, R3, UR4, 0x2 ;  /* 0x0000000403037c11 */ /* 0x000fe4000f8e10ff */
[----:B------:R-:W-:Y:S02]  /*04e0*/  LEA R9, R9, UR4, 0x2 ;  /* 0x0000000409097c11 */ /* 0x000fe4000f8e10ff */
[C---:B------:R-:W-:Y:S02]  /*04f0*/  LOP3.LUT R11, R2.reuse, 0x100, RZ, 0xfc, !PT ;  /* 0x00000100020b7812 */ /* 0x040fe400078efcff */
[----:B------:R-:W-:Y:S02]  /*0500*/  LOP3.LUT R15, R2, 0x200, RZ, 0xfc, !PT ;  /* 0x00000200020f7812 */ /* 0x000fe400078efcff */
[----:B------:R-:W-:-:S02]  /*0510*/  LEA.HI R11, R11, R2, RZ, 0x1b ;  /* 0x000000020b0b7211 */ /* 0x000fc400078fd8ff */
[-C--:B------:R-:W-:Y:S02]  /*0520*/  LEA.HI R15, R15, R2.reuse, RZ, 0x1b ;  /* 0x000000020f0f7211 */ /* 0x080fe400078fd8ff */
[----:B------:R-:W-:Y:S02]  /*0530*/  LEA R8, R11, UR4, 0x2 ;  /* 0x000000040b087c11 */ /* 0x000fe4000f8e10ff */
[C---:B------:R-:W-:Y:S02]  /*0540*/  LOP3.LUT R19, R2.reuse, 0x280, RZ, 0xfc, !PT ;  /* 0x0000028002137812 */ /* 0x040fe400078efcff */
[----:B------:R-:W-:Y:S02]  /*0550*/  LOP3.LUT R11, R2, 0x380, RZ, 0xfc, !PT ;  /* 0x00000380020b7812 */ /* 0x000fe400078efcff */
[----:B------:R-:W-:Y:S02]  /*0560*/  ISETP.GE.AND P0, PT, R29, 0x31, PT ;  /* 0x000000311d00780c */ /* 0x000fe40003f06270 */
[----:B------:R-:W-:-:S02]  /*0570*/  LEA.HI R11, R11, R2, RZ, 0x1b ;  /* 0x000000020b0b7211 */ /* 0x000fc400078fd8ff */
[----:B------:R-:W-:Y:S02]  /*0580*/  LOP3.LUT R27, R18, 0x10, R7, 0xfe, !PT ;  /* 0x00000010121b7812 */ /* 0x000fe400078efe07 */
[----:B------:R-:W-:Y:S02]  /*0590*/  LOP3.LUT R28, R18, 0x14, R7, 0xfe, !PT ;  /* 0x00000014121c7812 */ /* 0x000fe400078efe07 */
[----:B------:R-:W-:Y:S02]  /*05a0*/  ISETP.LT.AND P3, PT, R27, 0x31, !P0 ;  /* 0x000000311b00780c */ /* 0x000fe40004761270 */
[----:B------:R-:W-:Y:S02]  /*05b0*/  LOP3.LUT R26, R18, 0x18, R7, 0xfe, !PT ;  /* 0x00000018121a7812 */ /* 0x000fe400078efe07 */
[----:B------:R-:W-:Y:S02]  /*05c0*/  ISETP.LT.AND P2, PT, R28, 0x31, !P0 ;  /* 0x000000311c00780c */ /* 0x000fe40004741270 */
[----:B------:R-:W-:Y:S01]  /*05d0*/  ISETP.LT.AND P1, PT, R26, 0x31, !P0 ;  /* 0x000000311a00780c */ /* 0x000fe20004721270 */
[----:B--2---:R1:W-:Y:S04]  /*05e0*/  STS [R5], R13 ;  /* 0x0000000d05007388 */ /* 0x0043e80000000800 */
[----:B---3--:R-:W-:Y:S04]  /*05f0*/  STS [R5+0x10], R12 ;  /* 0x0000100c05007388 */ /* 0x008fe80000000800 */
[----:B-----5:R-:W-:Y:S04]  /*0600*/  STS [R5+0x20], R6 ;  /* 0x0000200605007388 */ /* 0x020fe80000000800 */
[----:B------:R-:W-:Y:S04]  /*0610*/  STS [R5+0x30], R0 ;  /* 0x0000300005007388 */ /* 0x000fe80000000800 */
[----:B------:R-:W-:Y:S04]  /*0620*/  STS [R5+0x40], R21 ;  /* 0x0000401505007388 */ /* 0x000fe80000000800 */
[----:B------:R-:W-:Y:S04]  /*0630*/  STS [R5+0x50], R24 ;  /* 0x0000501805007388 */ /* 0x000fe80000000800 */
[----:B------:R-:W-:Y:S04]  /*0640*/  STS [R5+0x60], R25 ;  /* 0x0000601905007388 */ /* 0x000fe80000000800 */
[----:B------:R2:W-:Y:S01]  /*0650*/  STS [R5+0x70], R4 ;  /* 0x0000700405007388 */ /* 0x0005e20000000800 */
[----:B------:R-:W-:Y:S01]  /*0660*/  BAR.SYNC.DEFER_BLOCKING 0x0 ;  /* 0x0000000000007b1d */ /* 0x000fe20000010000 */
[----:B-1----:R-:W-:-:S04]  /*0670*/  LOP3.LUT R13, R2, 0x180, RZ, 0xfc, !PT ;  /* 0x00000180020d7812 */ /* 0x002fc800078efcff */
[----:B------:R-:W-:Y:S02]  /*0680*/  LEA.HI R13, R13, R2, RZ, 0x1b ;  /* 0x000000020d0d7211 */ /* 0x000fe400078fd8ff */
[----:B--2---:R-:W-:Y:S01]  /*0690*/  LOP3.LUT R5, R2, 0x300, RZ, 0xfc, !PT ;  /* 0x0000030002057812 */ /* 0x004fe200078efcff */
[----:B------:R1:W2:Y:S04]  /*06a0*/  LDS R23, [R3] ;  /* 0x0000000003177984 */ /* 0x0002a80000000800 */
[----:B------:R3:W4:Y:S01]  /*06b0*/  LDS R20, [R9+0x200] ;  /* 0x0002000009147984 */ /* 0x0007220000000800 */
[----:B------:R-:W-:-:S03]  /*06c0*/  LEA R6, R13, UR4, 0x2 ;  /* 0x000000040d067c11 */ /* 0x000fc6000f8e10ff */
[----:B------:R-:W5:Y:S01]  /*06d0*/  LDS R8, [R8+0x400] ;  /* 0x0004000008087984 */ /* 0x000f620000000800 */
[-C--:B-1----:R-:W-:Y:S02]  /*06e0*/  LEA.HI R3, R19, R2.reuse, RZ, 0x1b ;  /* 0x0000000213037211 */ /* 0x082fe400078fd8ff */
[----:B---3--:R-:W-:Y:S01]  /*06f0*/  LEA.HI R9, R5, R2, RZ, 0x1b ;  /* 0x0000000205097211 */ /* 0x008fe200078fd8ff */
[----:B------:R-:W1:Y:S01]  /*0700*/  LDS R6, [R6+0x600] ;  /* 0x0006000006067984 */ /* 0x000e620000000800 */
[----:B------:R-:W-:Y:S02]  /*0710*/  LEA R5, R15, UR4, 0x2 ;  /* 0x000000040f057c11 */ /* 0x000fe4000f8e10ff */
[----:B------:R-:W-:Y:S02]  /*0720*/  LOP3.LUT R0, R18, R7, RZ, 0xfc, !PT ;  /* 0x0000000712007212 */ /* 0x000fe400078efcff */
[----:B------:R-:W-:Y:S02]  /*0730*/  LEA R4, R3, UR4, 0x2 ;  /* 0x0000000403047c11 */ /* 0x000fe4000f8e10ff */
[----:B------:R-:W3:Y:S01]  /*0740*/  LDS R5, [R5+0x800] ;  /* 0x0008000005057984 */ /* 0x000ee20000000800 */
[----:B------:R-:W-:Y:S01]  /*0750*/  LOP3.LUT R2, R18, 0x4, R7, 0xfe, !PT ;  /* 0x0000000412027812 */ /* 0x000fe200078efe07 */
[C---:B------:R-:W-:Y:S01]  /*0760*/  IMAD R19, R0.reuse, 0x31, R29 ;  /* 0x0000003100137824 */ /* 0x040fe200078e021d */
[----:B------:R-:W-:Y:S01]  /*0770*/  ISETP.LT.AND P4, PT, R0, 0x31, !P0 ;  /* 0x000000310000780c */ /* 0x000fe20004781270 */
[----:B------:R-:W1:Y:S01]  /*0780*/  LDS R4, [R4+0xa00] ;  /* 0x000a000004047984 */ /* 0x000e620000000800 */
[----:B------:R-:W-:-:S02]  /*0790*/  LEA R3, R9, UR4, 0x2 ;  /* 0x0000000409037c11 */ /* 0x000fc4000f8e10ff */
[----:B------:R-:W-:Y:S02]  /*07a0*/  LEA R0, R11, UR4, 0x2 ;  /* 0x000000040b007c11 */ /* 0x000fe4000f8e10ff */
[C---:B------:R-:W-:Y:S02]  /*07b0*/  ISETP.LT.AND P6, PT, R2.reuse, 0x31, !P0 ;  /* 0x000000310200780c */ /* 0x040fe400047c1270 */
[----:B------:R-:W3:Y:S01]  /*07c0*/  LDS R3, [R3+0xc00] ;  /* 0x000c000003037984 */ /* 0x000ee20000000800 */
[----:B------:R-:W-:-:S03]  /*07d0*/  IMAD R21, R2, 0x31, R29 ;  /* 0x0000003102157824 */ /* 0x000fc600078e021d */
[----:B------:R-:W3:Y:S01]  /*07e0*/  LDS R0, [R0+0xe00] ;  /* 0x000e000000007984 */ /* 0x000ee20000000800 */
[----:B0-----:R-:W-:Y:S01]  /*07f0*/  IMAD.WIDE R14, R19, 0x4, R16 ;  /* 0x00000004130e7825 */ /* 0x001fe200078e0210 */
[----:B------:R-:W-:-:S03]  /*0800*/  P2R R10, PR, RZ, 0x10 ;  /* 0x00000010ff0a7803 */ /* 0x000fc60000000000 */
[----:B------:R-:W-:Y:S01]  /*0810*/  IMAD.WIDE R24, R21, 0x4, R16 ;  /* 0x0000000415187825 */ /* 0x000fe200078e0210 */
[----:B------:R-:W-:Y:S01]  /*0820*/  LOP3.LUT R2, R18, 0x8, R7, 0xfe, !PT ;  /* 0x0000000812027812 */ /* 0x000fe200078efe07 */
[----:B--2---:R0:W-:Y:S01]  /*0830*/  @P4 STG.E desc[UR6][R14.64], R23 ;  /* 0x000000170e004986 */ /* 0x0041e2000c101906 */
[----:B------:R-:W-:-:S03]  /*0840*/  P2R R22, PR, RZ, 0x40 ;  /* 0x00000040ff167803 */ /* 0x000fc60000000000 */
[----:B----4-:R2:W-:Y:S01]  /*0850*/  @P6 STG.E desc[UR6][R24.64], R20 ;  /* 0x0000001418006986 */ /* 0x0105e2000c101906 */
[----:B------:R-:W-:Y:S02]  /*0860*/  ISETP.NE.AND P6, PT, R10, RZ, PT ;  /* 0x000000ff0a00720c */ /* 0x000fe40003fc5270 */
[----:B------:R-:W4:Y:S01]  /*0870*/  LDC.64 R10, c[0x0][0x220] ;  /* 0x00008800ff0a7b82 */ /* 0x000f220000000a00 */
[C---:B------:R-:W-:Y:S02]  /*0880*/  ISETP.LT.AND P5, PT, R2.reuse, 0x31, !P0 ;  /* 0x000000310200780c */ /* 0x040fe400047a1270 */
[----:B------:R-:W-:Y:S01]  /*0890*/  LOP3.LUT R9, R18, 0xc, R7, 0xfe, !PT ;  /* 0x0000000c12097812 */ /* 0x000fe200078efe07 */
[----:B------:R-:W-:-:S03]  /*08a0*/  IMAD R2, R2, 0x31, R29 ;  /* 0x0000003102027824 */ /* 0x000fc600078e021d */
[----:B------:R-:W-:Y:S01]  /*08b0*/  ISETP.LT.AND P4, PT, R9, 0x31, !P0 ;  /* 0x000000310900780c */ /* 0x000fe20004781270 */
[----:B------:R-:W-:Y:S01]  /*08c0*/  IMAD.WIDE R12, R2, 0x4, R16 ;  /* 0x00000004020c7825 */ /* 0x000fe200078e0210 */
[----:B------:R-:W-:-:S03]  /*08d0*/  LOP3.LUT R18, R18, 0x1c, R7, 0xfe, !PT ;  /* 0x0000001c12127812 */ /* 0x000fc600078efe07 */
[--C-:B------:R-:W-:Y:S02]  /*08e0*/  IMAD R9, R9, 0x31, R29.reuse ;  /* 0x0000003109097824 */ /* 0x100fe400078e021d */
[----:B------:R-:W-:Y:S01]  /*08f0*/  IMAD R7, R27, 0x31, R29 ;  /* 0x000000311b077824 */ /* 0x000fe200078e021d */
[----:B-----5:R5:W-:Y:S01]  /*0900*/  @P5 STG.E desc[UR6][R12.64], R8 ;  /* 0x000000080c005986 */ /* 0x020be2000c101906 */
[----:B0-----:R-:W-:Y:S01]  /*0910*/  IMAD.WIDE R14, R9, 0x4, R16 ;  /* 0x00000004090e7825 */ /* 0x001fe200078e0210 */
[----:B------:R-:W-:-:S03]  /*0920*/  ISETP.LT.AND P0, PT, R18, 0x31, !P0 ;  /* 0x000000311200780c */ /* 0x000fc60004701270 */
[--C-:B--2---:R-:W-:Y:S01]  /*0930*/  IMAD R25, R28, 0x31, R29.reuse ;  /* 0x000000311c197824 */ /* 0x104fe200078e021d */
[----:B-1----:R0:W-:Y:S01]  /*0940*/  @P4 STG.E desc[UR6][R14.64], R6 ;  /* 0x000000060e004986 */ /* 0x0021e2000c101906 */
[----:B------:R-:W-:Y:S02]  /*0950*/  IMAD R27, R26, 0x31, R29 ;  /* 0x000000311a1b7824 */ /* 0x000fe400078e021d */
[----:B-----5:R-:W-:-:S04]  /*0960*/  IMAD.WIDE R12, R7, 0x4, R16 ;  /* 0x00000004070c7825 */ /* 0x020fc800078e0210 */
[----:B------:R-:W-:Y:S01]  /*0970*/  IMAD R29, R18, 0x31, R29 ;  /* 0x00000031121d7824 */ /* 0x000fe200078e021d */
[----:B---3--:R1:W-:Y:S01]  /*0980*/  @P3 STG.E desc[UR6][R12.64], R5 ;  /* 0x000000050c003986 */ /* 0x0083e2000c101906 */
[----:B0-----:R-:W-:-:S04]  /*0990*/  IMAD.WIDE R14, R27, 0x4, R16 ;  /* 0x000000041b0e7825 */ /* 0x001fc800078e0210 */
[----:B----4-:R-:W-:-:S04]  /*09a0*/  IMAD.WIDE R18, R19, 0x4, R10 ;  /* 0x0000000413127825 */ /* 0x010fc800078e020a */
[----:B-1----:R-:W-:-:S04]  /*09b0*/  IMAD.WIDE R12, R25, 0x4, R16 ;  /* 0x00000004190c7825 */ /* 0x002fc800078e0210 */
[----:B------:R-:W-:Y:S01]  /*09c0*/  IMAD.WIDE R16, R29, 0x4, R16 ;  /* 0x000000041d107825 */ /* 0x000fe200078e0210 */
[----:B------:R0:W-:Y:S04]  /*09d0*/  @P2 STG.E desc[UR6][R12.64], R4 ;  /* 0x000000040c002986 */ /* 0x0001e8000c101906 */
[----:B------:R1:W-:Y:S04]  /*09e0*/  @P1 STG.E desc[UR6][R14.64], R3 ;  /* 0x000000030e001986 */ /* 0x0003e8000c101906 */
[----:B------:R2:W-:Y:S04]  /*09f0*/  @P0 STG.E desc[UR6][R16.64], R0 ;  /* 0x0000000010000986 */ /* 0x0005e8000c101906 */
[----:B------:R3:W-:Y:S01]  /*0a00*/  @P6 STG.E desc[UR6][R18.64], R23 ;  /* 0x0000001712006986 */ /* 0x0007e2000c101906 */
[----:B------:R-:W-:Y:S01]  /*0a10*/  ISETP.NE.AND P6, PT, R22, RZ, PT ;  /* 0x000000ff1600720c */ /* 0x000fe20003fc5270 */
[----:B0-----:R-:W-:-:S04]  /*0a20*/  IMAD.WIDE R12, R9, 0x4, R10 ;  /* 0x00000004090c7825 */ /* 0x001fc800078e020a */
[----:B-1----:R-:W-:-:S04]  /*0a30*/  IMAD.WIDE R14, R2, 0x4, R10 ;  /* 0x00000004020e7825 */ /* 0x002fc800078e020a */
[----:B--2---:R-:W-:-:S04]  /*0a40*/  IMAD.WIDE R16, R21, 0x4, R10 ;  /* 0x0000000415107825 */ /* 0x004fc800078e020a */
[--C-:B---3--:R-:W-:Y:S01]  /*0a50*/  IMAD.WIDE R18, R7, 0x4, R10.reuse ;  /* 0x0000000407127825 */ /* 0x108fe200078e020a */
[----:B------:R0:W-:Y:S03]  /*0a60*/  @P6 STG.E desc[UR6][R16.64], R20 ;  /* 0x0000001410006986 */ /* 0x0001e6000c101906 */
[--C-:B------:R-:W-:Y:S01]  /*0a70*/  IMAD.WIDE R24, R25, 0x4, R10.reuse ;  /* 0x0000000419187825 */ /* 0x100fe200078e020a */
[----:B------:R0:W-:Y:S03]  /*0a80*/  @P5 STG.E desc[UR6][R14.64], R8 ;  /* 0x000000080e005986 */ /* 0x0001e6000c101906 */
[--C-:B------:R-:W-:Y:S01]  /*0a90*/  IMAD.WIDE R26, R27, 0x4, R10.reuse ;  /* 0x000000041b1a7825 */ /* 0x100fe200078e020a */
[----:B------:R0:W-:Y:S04]  /*0aa0*/  @P4 STG.E desc[UR6][R12.64], R6 ;  /* 0x000000060c004986 */ /* 0x0001e8000c101906 */
[----:B------:R0:W-:Y:S04]  /*0ab0*/  @P3 STG.E desc[UR6][R18.64], R5 ;  /* 0x0000000512003986 */ /* 0x0001e8000c101906 */
[----:B------:R0:W-:Y:S01]  /*0ac0*/  @P2 STG.E desc[UR6][R24.64], R4 ;  /* 0x0000000418002986 */ /* 0x0001e2000c101906 */
[----:B------:R-:W-:-:S03]  /*0ad0*/  IMAD.WIDE R10, R29, 0x4, R10 ;  /* 0x000000041d0a7825 */ /* 0x000fc600078e020a */
[----:B------:R0:W-:Y:S02]  /*0ae0*/  @P1 STG.E desc[UR6][R26.64], R3 ;  /* 0x000000031a001986 */ /* 0x0001e4000c101906 */
[----:B0-----:R-:W-:Y:S05]  /*0af0*/  @!P0 EXIT ;  /* 0x000000000000894d */ /* 0x001fea0003800000 */
[----:B------:R-:W-:Y:S01]  /*0b00*/  STG.E desc[UR6][R10.64], R0 ;  /* 0x000000000a007986 */ /* 0x000fe2000c101906 */
[----:B------:R-:W-:Y:S05]  /*0b10*/  EXIT ;  /* 0x000000000000794d */ /* 0x000fea0003800000 */
.L_x_0:
[----:B------:R-:W-:-:S00]  /*0b20*/  BRA `(.L_x_0) ;  /* 0xfffffffc00fc7947 */ /* 0x000fc0000383ffff */
[----:B------:R-:W-:-:S00]  /*0b30*/  NOP ;  /* 0x0000000000007918 */ /* 0x000fc00000000000 */
        /* <DEDUP_REMOVED lines=12> */
.L_x_1:


//--------------------- .nv.shared.triton_poi_fused_convolution_1 --------------------------
	.section	.nv.shared.triton_poi_fused_convolution_1,"aw",@nobits
	.sectionflags	@""
	.align	16
	.zero		1024


//--------------------- .nv.constant0.triton_poi_fused_convolution_1 --------------------------
	.section	.nv.constant0.triton_poi_fused_convolution_1,"a",@progbits
	.sectionflags	@""
	.align	4
.nv.constant0.triton_poi_fused_convolution_1:
	.zero		560
